	.headerflags	@"EF_CUDA_TEXMODE_UNIFIED EF_CUDA_64BIT_ADDRESS EF_CUDA_ACCELERATORS EF_CUDA_SM90 EF_CUDA_VIRTUAL_SM(EF_CUDA_SM90)"
	.elftype	@"ET_EXEC"


//--------------------- .nv.info                  --------------------------
	.section	.nv.info,"",@"SHT_CUDA_INFO"
	.align	4


	//----- nvinfo : EIATTR_REGCOUNT
	.align		4
        /*0000*/ 	.byte	0x04, 0x2f
        /*0002*/ 	.short	(.L_3 - .L_2)
	.align		4
.L_2:
        /*0004*/ 	.word	index@(triton_poi_fused__native_batch_norm_legit_no_training_relu_1)
        /*0008*/ 	.word	0x00000012


	//----- nvinfo : EIATTR_MIN_STACK_SIZE
	.align		4
.L_3:
        /*000c*/ 	.byte	0x04, 0x12
        /*000e*/ 	.short	(.L_5 - .L_4)
	.align		4
.L_4:
        /*0010*/ 	.word	index@(triton_poi_fused__native_batch_norm_legit_no_training_relu_1)
        /*0014*/ 	.word	0x00000000


	//----- nvinfo : EIATTR_FRAME_SIZE
	.align		4
.L_5:
        /*0018*/ 	.byte	0x04, 0x11
        /*001a*/ 	.short	(.L_7 - .L_6)
	.align		4
.L_6:
        /*001c*/ 	.word	index@(triton_poi_fused__native_batch_norm_legit_no_training_relu_1)
        /*0020*/ 	.word	0x00000000


	//----- nvinfo : EIATTR_MIN_STACK_SIZE
	.align		4
.L_7:
        /*0024*/ 	.byte	0x04, 0x12
        /*0026*/ 	.short	(.L_9 - .L_8)
	.align		4
.L_8:
        /*0028*/ 	.word	index@(triton_poi_fused__native_batch_norm_legit_no_training_relu_1)
        /*002c*/ 	.word	0x00000000
.L_9:


//--------------------- .nv.info.triton_poi_fused__native_batch_norm_legit_no_training_relu_1 --------------------------
	.section	.nv.info.triton_poi_fused__native_batch_norm_legit_no_training_relu_1,"",@"SHT_CUDA_INFO"
	.sectionflags	@""
	.align	4


	//----- nvinfo : EIATTR_CUDA_API_VERSION
	.align		4
        /*0000*/ 	.byte	0x04, 0x37
        /*0002*/ 	.short	(.L_11 - .L_10)
.L_10:
        /*0004*/ 	.word	0x0000007c


	//----- nvinfo : EIATTR_KPARAM_INFO
	.align		4
.L_11:
        /*0008*/ 	.byte	0x04, 0x17
        /*000a*/ 	.short	(.L_13 - .L_12)
.L_12:
        /*000c*/ 	.word	0x00000000
        /*0010*/ 	.short	0x0006
        /*0012*/ 	.short	0x0030
        /*0014*/ 	.byte	0x00, 0xf0, 0x11, 0x00


	//----- nvinfo : EIATTR_KPARAM_INFO
	.align		4
.L_13:
        /*0018*/ 	.byte	0x04, 0x17
        /*001a*/ 	.short	(.L_15 - .L_14)
.L_14:
        /*001c*/ 	.word	0x00000000
        /*0020*/ 	.short	0x0005
        /*0022*/ 	.short	0x0028
        /*0024*/ 	.byte	0x00, 0xf4, 0x21, 0x00


	//----- nvinfo : EIATTR_KPARAM_INFO
	.align		4
.L_15:
        /*0028*/ 	.byte	0x04, 0x17
        /*002a*/ 	.short	(.L_17 - .L_16)
.L_16:
        /*002c*/ 	.word	0x00000000
        /*0030*/ 	.short	0x0004
        /*0032*/ 	.short	0x0020
        /*0034*/ 	.byte	0x00, 0xf4, 0x21, 0x00


	//----- nvinfo : EIATTR_KPARAM_INFO
	.align		4
.L_17:
        /*0038*/ 	.byte	0x04, 0x17
        /*003a*/ 	.short	(.L_19 - .L_18)
.L_18:
        /*003c*/ 	.word	0x00000000
        /*0040*/ 	.short	0x0003
        /*0042*/ 	.short	0x0018
        /*0044*/ 	.byte	0x00, 0xf4, 0x21, 0x00


	//----- nvinfo : EIATTR_KPARAM_INFO
	.align		4
.L_19:
        /*0048*/ 	.byte	0x04, 0x17
        /*004a*/ 	.short	(.L_21 - .L_20)
.L_20:
        /*004c*/ 	.word	0x00000000
        /*0050*/ 	.short	0x0002
        /*0052*/ 	.short	0x0010
        /*0054*/ 	.byte	0x00, 0xf4, 0x21, 0x00


	//----- nvinfo : EIATTR_KPARAM_INFO
	.align		4
.L_21:
        /*0058*/ 	.byte	0x04, 0x17
        /*005a*/ 	.short	(.L_23 - .L_22)
.L_22:
        /*005c*/ 	.word	0x00000000
        /*0060*/ 	.short	0x0001
        /*0062*/ 	.short	0x0008
        /*0064*/ 	.byte	0x00, 0xf4, 0x21, 0x00


	//----- nvinfo : EIATTR_KPARAM_INFO
	.align		4
.L_23:
        /*0068*/ 	.byte	0x04, 0x17
        /*006a*/ 	.short	(.L_25 - .L_24)
.L_24:
        /*006c*/ 	.word	0x00000000
        /*0070*/ 	.short	0x0000
        /*0072*/ 	.short	0x0000
        /*0074*/ 	.byte	0x00, 0xf4, 0x21, 0x00


	//----- nvinfo : EIATTR_SPARSE_MMA_MASK
	.align		4
.L_25:
        /*0078*/ 	.byte	0x03, 0x50
        /*007a*/ 	.short	0x0000


	//----- nvinfo : EIATTR_MAXREG_COUNT
	.align		4
        /*007c*/ 	.byte	0x03, 0x1b
        /*007e*/ 	.short	0x00ff


	//----- nvinfo : EIATTR_EXIT_INSTR_OFFSETS
	.align		4
        /*0080*/ 	.byte	0x04, 0x1c
        /*0082*/ 	.short	(.L_27 - .L_26)


	//   ....[0]....
.L_26:
        /*0084*/ 	.word	0x00000320


	//   ....[1]....
        /*0088*/ 	.word	0x00000340


	//----- nvinfo : EIATTR_REQNTID
	.align		4
.L_27:
        /*008c*/ 	.byte	0x04, 0x10
        /*008e*/ 	.short	(.L_29 - .L_28)
.L_28:
        /*0090*/ 	.word	0x00000080
        /*0094*/ 	.word	0x00000001
        /*0098*/ 	.word	0x00000001


	//----- nvinfo : EIATTR_CBANK_PARAM_SIZE
	.align		4
.L_29:
        /*009c*/ 	.byte	0x03, 0x19
        /*009e*/ 	.short	0x0034


	//----- nvinfo : EIATTR_PARAM_CBANK
	.align		4
        /*00a0*/ 	.byte	0x04, 0x0a
        /*00a2*/ 	.short	(.L_31 - .L_30)
	.align		4
.L_30:
        /*00a4*/ 	.word	index@(.nv.constant0.triton_poi_fused__native_batch_norm_legit_no_training_relu_1)
        /*00a8*/ 	.short	0x0210
        /*00aa*/ 	.short	0x0034


	//----- nvinfo : EIATTR_SW_WAR
	.align		4
.L_31:
        /*00ac*/ 	.byte	0x04, 0x36
        /*00ae*/ 	.short	(.L_33 - .L_32)
.L_32:
        /*00b0*/ 	.word	0x00000008
.L_33:


//--------------------- .nv.callgraph             --------------------------
	.section	.nv.callgraph,"",@"SHT_CUDA_CALLGRAPH"
	.align	4
	.sectionentsize	8
	.align		4
        /*0000*/ 	.word	0x00000000
	.align		4
        /*0004*/ 	.word	0xffffffff
	.align		4
        /*0008*/ 	.word	0x00000000
	.align		4
        /*000c*/ 	.word	0xfffffffe
	.align		4
        /*0010*/ 	.word	0x00000000
	.align		4
        /*0014*/ 	.word	0xfffffffd
	.align		4
        /*0018*/ 	.word	0x00000000
	.align		4
        /*001c*/ 	.word	0xfffffffc


//--------------------- .nv.constant4             --------------------------
	.section	.nv.constant4,"a",@progbits
	.align	8
	.align		8
.nv.constant4:
        /*0000*/ 	.dword	_$_str
	.align		8
        /*0008*/ 	.dword	_$_str_$_2


//--------------------- .text.triton_poi_fused__native_batch_norm_legit_no_training_relu_1 --------------------------
	.section	.text.triton_poi_fused__native_batch_norm_legit_no_training_relu_1,"ax",@progbits
	.align	128
        .global         triton_poi_fused__native_batch_norm_legit_no_training_relu_1
        .type           triton_poi_fused__native_batch_norm_legit_no_training_relu_1,@function
        .size           triton_poi_fused__native_batch_norm_legit_no_training_relu_1,(.L_x_1 - triton_poi_fused__native_batch_norm_legit_no_training_relu_1)
        .other          triton_poi_fused__native_batch_norm_legit_no_training_relu_1,@"STO_CUDA_ENTRY STV_DEFAULT"
triton_poi_fused__native_batch_norm_legit_no_training_relu_1:
.text.triton_poi_fused__native_batch_norm_legit_no_training_relu_1:
[----:B------:R-:W0:Y:S01]  /*0000*/  LDC R1, c[0x0][0x28] ;  /* 0x00000a00ff017b82 */ /* 0x000e220000000800 */
[----:B------:R-:W1:Y:S07]  /*0010*/  S2R R0, SR_TID.X ;  /* 0x0000000000007919 */ /* 0x000e6e0000002100 */
[----:B------:R-:W2:Y:S01]  /*0020*/  LDC.64 R8, c[0x0][0x220] ;  /* 0x00008800ff087b82 */ /* 0x000ea20000000a00 */
[----:B------:R-:W-:Y:S01]  /*0030*/  HFMA2.MMA R14, -RZ, RZ, 0, 0 ;  /* 0x00000000ff0e7435 */ /* 0x000fe200000001ff */
[----:B------:R-:W-:Y:S01]  /*0040*/  ULDC.64 UR4, c[0x0][0x208] ;  /* 0x0000820000047ab9 */ /* 0x000fe20000000a00 */
[----:B------:R-:W3:Y:S05]  /*0050*/  S2R R3, SR_CTAID.X ;  /* 0x0000000000037919 */ /* 0x000eea0000002500 */
[----:B------:R-:W4:Y:S08]  /*0060*/  LDC.64 R4, c[0x0][0x210] ;  /* 0x00008400ff047b82 */ /* 0x000f300000000a00 */
[----:B------:R-:W5:Y:S08]  /*0070*/  LDC.64 R6, c[0x0][0x218] ;  /* 0x00008600ff067b82 */ /* 0x000f700000000a00 */
[----:B------:R-:W4:Y:S01]  /*0080*/  LDC.64 R10, c[0x0][0x228] ;  /* 0x00008a00ff0a7b82 */ /* 0x000f220000000a00 */
[----:B-1----:R-:W-:-:S07]  /*0090*/  LOP3.LUT R0, R0, 0x7f, RZ, 0xc0, !PT ;  /* 0x0000007f00007812 */ /* 0x002fce00078ec0ff */
[----:B------:R-:W1:Y:S01]  /*00a0*/  LDC.64 R12, c[0x0][0x230] ;  /* 0x00008c00ff0c7b82 */ /* 0x000e620000000a00 */
[----:B---3--:R-:W-:-:S04]  /*00b0*/  LEA R0, R3, R0, 0x7 ;  /* 0x0000000003007211 */ /* 0x008fc800078e38ff */
[C---:B------:R-:W-:Y:S01]  /*00c0*/  ISETP.GE.AND P0, PT, R0.reuse, 0x1440, PT ;  /* 0x000014400000780c */ /* 0x040fe20003f06270 */
[----:B------:R-:W-:-:S05]  /*00d0*/  IMAD.HI R2, R0, 0x1948b0fd, RZ ;  /* 0x1948b0fd00027827 */ /* 0x000fca00078e02ff */
[----:B------:R-:W-:-:S04]  /*00e0*/  SHF.R.U32.HI R3, RZ, 0x1f, R2 ;  /* 0x0000001fff037819 */ /* 0x000fc80000011602 */
[----:B------:R-:W-:-:S04]  /*00f0*/  LEA.HI.SX32 R3, R2, R3, 0x1d ;  /* 0x0000000302037211 */ /* 0x000fc800078feaff */
[----:B------:R-:W-:-:S04]  /*0100*/  SHF.R.S32.HI R2, RZ, 0x1f, R3 ;  /* 0x0000001fff027819 */ /* 0x000fc80000011403 */
[----:B------:R-:W-:-:S04]  /*0110*/  LEA.HI R2, R2, R3, RZ, 0x4 ;  /* 0x0000000302027211 */ /* 0x000fc800078f20ff */
[----:B------:R-:W-:-:S04]  /*0120*/  LOP3.LUT R2, R2, 0xfffffff0, RZ, 0xc0, !PT ;  /* 0xfffffff002027812 */ /* 0x000fc800078ec0ff */
[----:B------:R-:W-:-:S05]  /*0130*/  IADD3 R15, R3, -R2, RZ ;  /* 0x80000002030f7210 */ /* 0x000fca0007ffe0ff */
[----:B--2---:R-:W-:-:S05]  /*0140*/  IMAD.WIDE R8, R15, 0x4, R8 ;  /* 0x000000040f087825 */ /* 0x004fca00078e0208 */
[----:B------:R2:W3:Y:S01]  /*0150*/  @!P0 LDG.E.EL R14, desc[UR4][R8.64] ;  /* 0x00000004080e8981 */ /* 0x0004e2000c2e1900 */
[----:B------:R-:W-:Y:S01]  /*0160*/  CS2R R2, SRZ ;  /* 0x0000000000027805 */ /* 0x000fe2000001ff00 */
[----:B----4-:R-:W-:-:S04]  /*0170*/  IMAD.WIDE R4, R0, 0x4, R4 ;  /* 0x0000000400047825 */ /* 0x010fc800078e0204 */
[C---:B-----5:R-:W-:Y:S01]  /*0180*/  IMAD.WIDE R6, R15.reuse, 0x4, R6 ;  /* 0x000000040f067825 */ /* 0x060fe200078e0206 */
[----:B------:R4:W5:Y:S03]  /*0190*/  @!P0 LDG.E R2, desc[UR4][R4.64] ;  /* 0x0000000404028981 */ /* 0x000966000c1e1900 */
[C---:B0-2---:R-:W-:Y:S01]  /*01a0*/  IMAD.WIDE R8, R15.reuse, 0x4, R10 ;  /* 0x000000040f087825 */ /* 0x045fe200078e020a */
[----:B------:R0:W5:Y:S03]  /*01b0*/  @!P0 LDG.E.EL R3, desc[UR4][R6.64] ;  /* 0x0000000406038981 */ /* 0x000166000c2e1900 */
[----:B-1----:R-:W-:Y:S01]  /*01c0*/  IMAD.WIDE R10, R15, 0x4, R12 ;  /* 0x000000040f0a7825 */ /* 0x002fe200078e020c */
[----:B------:R-:W-:Y:S01]  /*01d0*/  CS2R R12, SRZ ;  /* 0x00000000000c7805 */ /* 0x000fe2000001ff00 */
[----:B----4-:R-:W1:Y:S05]  /*01e0*/  LDC.64 R4, c[0x0][0x238] ;  /* 0x00008e00ff047b82 */ /* 0x010e6a0000000a00 */
[----:B------:R-:W2:Y:S04]  /*01f0*/  @!P0 LDG.E.EL R12, desc[UR4][R8.64] ;  /* 0x00000004080c8981 */ /* 0x000ea8000c2e1900 */
[----:B------:R-:W2:Y:S01]  /*0200*/  @!P0 LDG.E.EL R13, desc[UR4][R10.64] ;  /* 0x000000040a0d8981 */ /* 0x000ea2000c2e1900 */
[----:B0-----:R-:W-:Y:S01]  /*0210*/  MOV R6, 0x3e800000 ;  /* 0x3e80000000067802 */ /* 0x001fe20000000f00 */
[----:B---3--:R-:W-:-:S04]  /*0220*/  FADD R14, R14, 9.9999997473787516356e-06 ;  /* 0x3727c5ac0e0e7421 */ /* 0x008fc80000000000 */
[----:B------:R-:W0:Y:S01]  /*0230*/  MUFU.SQRT R15, R14 ;  /* 0x0000000e000f7308 */ /* 0x000e220000002000 */
[----:B-----5:R-:W-:Y:S01]  /*0240*/  FADD R2, -R3, R2 ;  /* 0x0000000203027221 */ /* 0x020fe20000000100 */
[C---:B0-----:R-:W-:Y:S02]  /*0250*/  FSETP.GT.AND P1, PT, R15.reuse, 8.50705917302346158658e+37, PT ;  /* 0x7e8000000f00780b */ /* 0x041fe40003f24000 */
[----:B------:R-:W-:Y:S02]  /*0260*/  FSETP.GEU.AND P2, PT, R15, 1.175494350822287508e-38, PT ;  /* 0x008000000f00780b */ /* 0x000fe40003f4e000 */
[----:B------:R-:W-:-:S09]  /*0270*/  FSEL R6, R6, 1, P1 ;  /* 0x3f80000006067808 */ /* 0x000fd20000800000 */
[----:B------:R-:W-:Y:S02]  /*0280*/  @P1 FMUL R15, R15, 0.25 ;  /* 0x3e8000000f0f1820 */ /* 0x000fe40000400000 */
[----:B------:R-:W-:Y:S02]  /*0290*/  @!P2 FMUL R6, R6, 16777216 ;  /* 0x4b8000000606a820 */ /* 0x000fe40000400000 */
[----:B------:R-:W-:-:S06]  /*02a0*/  @!P2 FMUL R15, R15, 16777216 ;  /* 0x4b8000000f0fa820 */ /* 0x000fcc0000400000 */
[----:B------:R-:W0:Y:S02]  /*02b0*/  MUFU.RCP R15, R15 ;  /* 0x0000000f000f7308 */ /* 0x000e240000001000 */
[----:B0-----:R-:W-:-:S04]  /*02c0*/  FMUL R3, R15, R6 ;  /* 0x000000060f037220 */ /* 0x001fc80000400000 */
[----:B------:R-:W-:-:S04]  /*02d0*/  FMUL R2, R2, R3 ;  /* 0x0000000302027220 */ /* 0x000fc80000400000 */
[----:B--2---:R-:W-:Y:S01]  /*02e0*/  FFMA R12, R2, R12, R13 ;  /* 0x0000000c020c7223 */ /* 0x004fe2000000000d */
[----:B-1----:R-:W-:-:S04]  /*02f0*/  IMAD.WIDE R2, R0, 0x4, R4 ;  /* 0x0000000400027825 */ /* 0x002fc800078e0204 */
[----:B------:R-:W-:-:S04]  /*0300*/  FSETP.GEU.AND P1, PT, R12, RZ, PT ;  /* 0x000000ff0c00720b */ /* 0x000fc80003f2e000 */
[----:B------:R-:W-:Y:S01]  /*0310*/  FSEL R5, R12, RZ, P1 ;  /* 0x000000ff0c057208 */ /* 0x000fe20000800000 */
[----:B------:R-:W-:Y:S08]  /*0320*/  @P0 EXIT ;  /* 0x000000000000094d */ /* 0x000ff00003800000 */
[----:B------:R-:W-:Y:S01]  /*0330*/  STG.E desc[UR4][R2.64], R5 ;  /* 0x0000000502007986 */ /* 0x000fe2000c101904 */
[----:B------:R-:W-:Y:S05]  /*0340*/  EXIT ;  /* 0x000000000000794d */ /* 0x000fea0003800000 */
.L_x_0:
[----:B------:R-:W-:-:S00]  /*0350*/  BRA `(.L_x_0) ;  /* 0xfffffffc00fc7947 */ /* 0x000fc0000383ffff */
[----:B------:R-:W-:-:S00]  /*0360*/  NOP ;  /* 0x0000000000007918 */ /* 0x000fc00000000000 */
        /* <DEDUP_REMOVED lines=9> */
.L_x_1:


//--------------------- .nv.global.init           --------------------------
	.section	.nv.global.init,"aw",@progbits
.nv.global.init:
	.type		_$_str,@object
	.size		_$_str,(_$_str_$_2 - _$_str)
_$_str:
        /*0000*/ 	.byte	0x5f, 0x5f, 0x43, 0x55, 0x44, 0x41, 0x5f, 0x46, 0x54, 0x5a, 0x00
	.type		_$_str_$_2,@object
	.size		_$_str_$_2,(.L_1 - _$_str_$_2)
_$_str_$_2:
        /*000b*/ 	.byte	0x5f, 0x5f, 0x43, 0x55, 0x44, 0x41, 0x5f, 0x50, 0x52, 0x45, 0x43, 0x5f, 0x53, 0x51, 0x52, 0x54
        /*001b*/ 	.byte	0x00
.L_1:


//--------------------- .nv.constant0.triton_poi_fused__native_batch_norm_legit_no_training_relu_1 --------------------------
	.section	.nv.constant0.triton_poi_fused__native_batch_norm_legit_no_training_relu_1,"a",@progbits
	.sectionflags	@""
	.align	4
.nv.constant0.triton_poi_fused__native_batch_norm_legit_no_training_relu_1:
	.zero		580
